	.headerflags	@"EF_CUDA_TEXMODE_UNIFIED EF_CUDA_64BIT_ADDRESS EF_CUDA_ACCELERATORS EF_CUDA_SM90 EF_CUDA_VIRTUAL_SM(EF_CUDA_SM90)"
	.elftype	@"ET_EXEC"


//--------------------- .nv.info                  --------------------------
	.section	.nv.info,"",@"SHT_CUDA_INFO"
	.align	4


	//----- nvinfo : EIATTR_REGCOUNT
	.align		4
        /*0000*/ 	.byte	0x04, 0x2f
        /*0002*/ 	.short	(.L_3 - .L_2)
	.align		4
.L_2:
        /*0004*/ 	.word	index@(triton_poi_fused__native_batch_norm_legit_no_training_convolution_relu_37)
        /*0008*/ 	.word	0x00000016


	//----- nvinfo : EIATTR_MIN_STACK_SIZE
	.align		4
.L_3:
        /*000c*/ 	.byte	0x04, 0x12
        /*000e*/ 	.short	(.L_5 - .L_4)
	.align		4
.L_4:
        /*0010*/ 	.word	index@(triton_poi_fused__native_batch_norm_legit_no_training_convolution_relu_37)
        /*0014*/ 	.word	0x00000000


	//----- nvinfo : EIATTR_FRAME_SIZE
	.align		4
.L_5:
        /*0018*/ 	.byte	0x04, 0x11
        /*001a*/ 	.short	(.L_7 - .L_6)
	.align		4
.L_6:
        /*001c*/ 	.word	index@(triton_poi_fused__native_batch_norm_legit_no_training_convolution_relu_37)
        /*0020*/ 	.word	0x00000000


	//----- nvinfo : EIATTR_MIN_STACK_SIZE
	.align		4
.L_7:
        /*0024*/ 	.byte	0x04, 0x12
        /*0026*/ 	.short	(.L_9 - .L_8)
	.align		4
.L_8:
        /*0028*/ 	.word	index@(triton_poi_fused__native_batch_norm_legit_no_training_convolution_relu_37)
        /*002c*/ 	.word	0x00000000
.L_9:


//--------------------- .nv.info.triton_poi_fused__native_batch_norm_legit_no_training_convolution_relu_37 --------------------------
	.section	.nv.info.triton_poi_fused__native_batch_norm_legit_no_training_convolution_relu_37,"",@"SHT_CUDA_INFO"
	.sectionflags	@""
	.align	4


	//----- nvinfo : EIATTR_CUDA_API_VERSION
	.align		4
        /*0000*/ 	.byte	0x04, 0x37
        /*0002*/ 	.short	(.L_11 - .L_10)
.L_10:
        /*0004*/ 	.word	0x0000007c


	//----- nvinfo : EIATTR_KPARAM_INFO
	.align		4
.L_11:
        /*0008*/ 	.byte	0x04, 0x17
        /*000a*/ 	.short	(.L_13 - .L_12)
.L_12:
        /*000c*/ 	.word	0x00000000
        /*0010*/ 	.short	0x0007
        /*0012*/ 	.short	0x0038
        /*0014*/ 	.byte	0x00, 0xf0, 0x11, 0x00


	//----- nvinfo : EIATTR_KPARAM_INFO
	.align		4
.L_13:
        /*0018*/ 	.byte	0x04, 0x17
        /*001a*/ 	.short	(.L_15 - .L_14)
.L_14:
        /*001c*/ 	.word	0x00000000
        /*0020*/ 	.short	0x0006
        /*0022*/ 	.short	0x0030
        /*0024*/ 	.byte	0x00, 0xf4, 0x21, 0x00


	//----- nvinfo : EIATTR_KPARAM_INFO
	.align		4
.L_15:
        /*0028*/ 	.byte	0x04, 0x17
        /*002a*/ 	.short	(.L_17 - .L_16)
.L_16:
        /*002c*/ 	.word	0x00000000
        /*0030*/ 	.short	0x0005
        /*0032*/ 	.short	0x0028
        /*0034*/ 	.byte	0x00, 0xf4, 0x21, 0x00


	//----- nvinfo : EIATTR_KPARAM_INFO
	.align		4
.L_17:
        /*0038*/ 	.byte	0x04, 0x17
        /*003a*/ 	.short	(.L_19 - .L_18)
.L_18:
        /*003c*/ 	.word	0x00000000
        /*0040*/ 	.short	0x0004
        /*0042*/ 	.short	0x0020
        /*0044*/ 	.byte	0x00, 0xf4, 0x21, 0x00


	//----- nvinfo : EIATTR_KPARAM_INFO
	.align		4
.L_19:
        /*0048*/ 	.byte	0x04, 0x17
        /*004a*/ 	.short	(.L_21 - .L_20)
.L_20:
        /*004c*/ 	.word	0x00000000
        /*0050*/ 	.short	0x0003
        /*0052*/ 	.short	0x0018
        /*0054*/ 	.byte	0x00, 0xf4, 0x21, 0x00


	//----- nvinfo : EIATTR_KPARAM_INFO
	.align		4
.L_21:
        /*0058*/ 	.byte	0x04, 0x17
        /*005a*/ 	.short	(.L_23 - .L_22)
.L_22:
        /*005c*/ 	.word	0x00000000
        /*0060*/ 	.short	0x0002
        /*0062*/ 	.short	0x0010
        /*0064*/ 	.byte	0x00, 0xf4, 0x21, 0x00


	//----- nvinfo : EIATTR_KPARAM_INFO
	.align		4
.L_23:
        /*0068*/ 	.byte	0x04, 0x17
        /*006a*/ 	.short	(.L_25 - .L_24)
.L_24:
        /*006c*/ 	.word	0x00000000
        /*0070*/ 	.short	0x0001
        /*0072*/ 	.short	0x0008
        /*0074*/ 	.byte	0x00, 0xf4, 0x21, 0x00


	//----- nvinfo : EIATTR_KPARAM_INFO
	.align		4
.L_25:
        /*0078*/ 	.byte	0x04, 0x17
        /*007a*/ 	.short	(.L_27 - .L_26)
.L_26:
        /*007c*/ 	.word	0x00000000
        /*0080*/ 	.short	0x0000
        /*0082*/ 	.short	0x0000
        /*0084*/ 	.byte	0x00, 0xf4, 0x21, 0x00


	//----- nvinfo : EIATTR_SPARSE_MMA_MASK
	.align		4
.L_27:
        /*0088*/ 	.byte	0x03, 0x50
        /*008a*/ 	.short	0x0000


	//----- nvinfo : EIATTR_MAXREG_COUNT
	.align		4
        /*008c*/ 	.byte	0x03, 0x1b
        /*008e*/ 	.short	0x00ff


	//----- nvinfo : EIATTR_EXIT_INSTR_OFFSETS
	.align		4
        /*0090*/ 	.byte	0x04, 0x1c
        /*0092*/ 	.short	(.L_29 - .L_28)


	//   ....[0]....
.L_28:
        /*0094*/ 	.word	0x000003b0


	//----- nvinfo : EIATTR_REQNTID
	.align		4
.L_29:
        /*0098*/ 	.byte	0x04, 0x10
        /*009a*/ 	.short	(.L_31 - .L_30)
.L_30:
        /*009c*/ 	.word	0x00000100
        /*00a0*/ 	.word	0x00000001
        /*00a4*/ 	.word	0x00000001


	//----- nvinfo : EIATTR_CBANK_PARAM_SIZE
	.align		4
.L_31:
        /*00a8*/ 	.byte	0x03, 0x19
        /*00aa*/ 	.short	0x003c


	//----- nvinfo : EIATTR_PARAM_CBANK
	.align		4
        /*00ac*/ 	.byte	0x04, 0x0a
        /*00ae*/ 	.short	(.L_33 - .L_32)
	.align		4
.L_32:
        /*00b0*/ 	.word	index@(.nv.constant0.triton_poi_fused__native_batch_norm_legit_no_training_convolution_relu_37)
        /*00b4*/ 	.short	0x0210
        /*00b6*/ 	.short	0x003c


	//----- nvinfo : EIATTR_SW_WAR
	.align		4
.L_33:
        /*00b8*/ 	.byte	0x04, 0x36
        /*00ba*/ 	.short	(.L_35 - .L_34)
.L_34:
        /*00bc*/ 	.word	0x00000008
.L_35:


//--------------------- .nv.callgraph             --------------------------
	.section	.nv.callgraph,"",@"SHT_CUDA_CALLGRAPH"
	.align	4
	.sectionentsize	8
	.align		4
        /*0000*/ 	.word	0x00000000
	.align		4
        /*0004*/ 	.word	0xffffffff
	.align		4
        /*0008*/ 	.word	0x00000000
	.align		4
        /*000c*/ 	.word	0xfffffffe
	.align		4
        /*0010*/ 	.word	0x00000000
	.align		4
        /*0014*/ 	.word	0xfffffffd
	.align		4
        /*0018*/ 	.word	0x00000000
	.align		4
        /*001c*/ 	.word	0xfffffffc


//--------------------- .nv.constant4             --------------------------
	.section	.nv.constant4,"a",@progbits
	.align	8
	.align		8
.nv.constant4:
        /*0000*/ 	.dword	_$_str
	.align		8
        /*0008*/ 	.dword	_$_str_$_2


//--------------------- .text.triton_poi_fused__native_batch_norm_legit_no_training_convolution_relu_37 --------------------------
	.section	.text.triton_poi_fused__native_batch_norm_legit_no_training_convolution_relu_37,"ax",@progbits
	.align	128
        .global         triton_poi_fused__native_batch_norm_legit_no_training_convolution_relu_37
        .type           triton_poi_fused__native_batch_norm_legit_no_training_convolution_relu_37,@function
        .size           triton_poi_fused__native_batch_norm_legit_no_training_convolution_relu_37,(.L_x_1 - triton_poi_fused__native_batch_norm_legit_no_training_convolution_relu_37)
        .other          triton_poi_fused__native_batch_norm_legit_no_training_convolution_relu_37,@"STO_CUDA_ENTRY STV_DEFAULT"
triton_poi_fused__native_batch_norm_legit_no_training_convolution_relu_37:
.text.triton_poi_fused__native_batch_norm_legit_no_training_convolution_relu_37:
[----:B------:R-:W-:Y:S01]  /*0000*/  LDC R1, c[0x0][0x28] ;  /* 0x00000a00ff017b82 */ /* 0x000fe20000000800 */
[----:B------:R-:W1:Y:S07]  /*0010*/  S2R R0, SR_TID.X ;  /* 0x0000000000007919 */ /* 0x000e6e0000002100 */
[----:B------:R-:W2:Y:S01]  /*0020*/  LDC.64 R14, c[0x0][0x228] ;  /* 0x00008a00ff0e7b82 */ /* 0x000ea20000000a00 */
[----:B------:R-:W-:Y:S01]  /*0030*/  ULDC.64 UR4, c[0x0][0x208] ;  /* 0x0000820000047ab9 */ /* 0x000fe20000000a00 */
[----:B------:R-:W3:Y:S06]  /*0040*/  S2R R3, SR_CTAID.X ;  /* 0x0000000000037919 */ /* 0x000eec0000002500 */
[----:B------:R-:W4:Y:S08]  /*0050*/  LDC.64 R10, c[0x0][0x218] ;  /* 0x00008600ff0a7b82 */ /* 0x000f300000000a00 */
[----:B------:R-:W5:Y:S08]  /*0060*/  LDC.64 R12, c[0x0][0x220] ;  /* 0x00008800ff0c7b82 */ /* 0x000f700000000a00 */
[----:B------:R-:W4:Y:S01]  /*0070*/  LDC.64 R16, c[0x0][0x230] ;  /* 0x00008c00ff107b82 */ /* 0x000f220000000a00 */
[----:B-1----:R-:W-:-:S04]  /*0080*/  SHF.L.U32 R0, R0, 0x1, RZ ;  /* 0x0000000100007819 */ /* 0x002fc800000006ff */
[----:B------:R-:W-:-:S04]  /*0090*/  LOP3.LUT R0, R0, 0x1fe, RZ, 0xc0, !PT ;  /* 0x000001fe00007812 */ /* 0x000fc800078ec0ff */
[----:B---3--:R-:W-:-:S05]  /*00a0*/  LEA R0, R3, R0, 0x9 ;  /* 0x0000000003007211 */ /* 0x008fca00078e48ff */
[----:B------:R-:W-:-:S05]  /*00b0*/  IMAD.HI R2, R0, 0x78787879, RZ ;  /* 0x7878787900027827 */ /* 0x000fca00078e02ff */
[----:B------:R-:W-:-:S04]  /*00c0*/  SHF.R.U32.HI R3, RZ, 0x1f, R2 ;  /* 0x0000001fff037819 */ /* 0x000fc80000011602 */
[----:B------:R-:W-:-:S05]  /*00d0*/  LEA.HI.SX32 R3, R2, R3, 0x15 ;  /* 0x0000000302037211 */ /* 0x000fca00078faaff */
[----:B------:R-:W-:-:S05]  /*00e0*/  IMAD.HI R2, R3, 0x66666667, RZ ;  /* 0x6666666703027827 */ /* 0x000fca00078e02ff */
[----:B------:R-:W-:-:S04]  /*00f0*/  SHF.R.U32.HI R5, RZ, 0x1f, R2 ;  /* 0x0000001fff057819 */ /* 0x000fc80000011602 */
[----:B------:R-:W-:Y:S02]  /*0100*/  LEA.HI.SX32 R2, R2, R5, 0x1a ;  /* 0x0000000502027211 */ /* 0x000fe400078fd2ff */
[----:B------:R-:W1:Y:S03]  /*0110*/  LDC.64 R4, c[0x0][0x238] ;  /* 0x00008e00ff047b82 */ /* 0x000e660000000a00 */
[----:B------:R-:W-:-:S04]  /*0120*/  IMAD R19, R2, -0xa0, R3 ;  /* 0xffffff6002137824 */ /* 0x000fc800078e0203 */
[C---:B--2---:R-:W-:Y:S01]  /*0130*/  IMAD.WIDE R14, R19.reuse, 0x4, R14 ;  /* 0x00000004130e7825 */ /* 0x044fe200078e020e */
[----:B------:R-:W2:Y:S04]  /*0140*/  LDC.64 R2, c[0x0][0x210] ;  /* 0x00008400ff027b82 */ /* 0x000ea80000000a00 */
[----:B------:R3:W3:Y:S01]  /*0150*/  LDG.E.EL R18, desc[UR4][R14.64] ;  /* 0x000000040e127981 */ /* 0x0006e2000c2e1900 */
[----:B----4-:R-:W-:-:S04]  /*0160*/  IMAD.WIDE R10, R19, 0x4, R10 ;  /* 0x00000004130a7825 */ /* 0x010fc800078e020a */
[----:B-----5:R-:W-:Y:S01]  /*0170*/  IMAD.WIDE R12, R19, 0x4, R12 ;  /* 0x00000004130c7825 */ /* 0x020fe200078e020c */
[----:B------:R4:W5:Y:S04]  /*0180*/  LDG.E.EL R8, desc[UR4][R10.64] ;  /* 0x000000040a087981 */ /* 0x000968000c2e1900 */
[----:B------:R-:W5:Y:S01]  /*0190*/  LDG.E.EL R9, desc[UR4][R12.64] ;  /* 0x000000040c097981 */ /* 0x000f62000c2e1900 */
[----:B--2---:R-:W-:-:S05]  /*01a0*/  IMAD.WIDE R2, R0, 0x4, R2 ;  /* 0x0000000400027825 */ /* 0x004fca00078e0202 */
[----:B------:R-:W5:Y:S01]  /*01b0*/  LDG.E.64 R6, desc[UR4][R2.64] ;  /* 0x0000000402067981 */ /* 0x000f62000c1e1b00 */
[----:B0--3--:R-:W-:-:S04]  /*01c0*/  IMAD.WIDE R14, R19, 0x4, R16 ;  /* 0x00000004130e7825 */ /* 0x009fc800078e0210 */
[----:B-1----:R-:W-:Y:S02]  /*01d0*/  IMAD.WIDE R16, R19, 0x4, R4 ;  /* 0x0000000413107825 */ /* 0x002fe400078e0204 */
[----:B------:R-:W2:Y:S01]  /*01e0*/  LDG.E.EL R14, desc[UR4][R14.64] ;  /* 0x000000040e0e7981 */ /* 0x000ea2000c2e1900 */
[----:B----4-:R-:W-:Y:S01]  /*01f0*/  HFMA2.MMA R10, -RZ, RZ, 1.625, 0 ;  /* 0x3e800000ff0a7435 */ /* 0x010fe200000001ff */
[----:B------:R-:W0:Y:S02]  /*0200*/  LDC.64 R4, c[0x0][0x240] ;  /* 0x00009000ff047b82 */ /* 0x000e240000000a00 */
[----:B------:R-:W2:Y:S01]  /*0210*/  LDG.E.EL R17, desc[UR4][R16.64] ;  /* 0x0000000410117981 */ /* 0x000ea2000c2e1900 */
[----:B0-----:R-:W-:-:S04]  /*0220*/  IMAD.WIDE R4, R0, 0x4, R4 ;  /* 0x0000000400047825 */ /* 0x001fc800078e0204 */
[----:B------:R-:W-:-:S04]  /*0230*/  FADD R18, R18, 9.9999997473787516356e-06 ;  /* 0x3727c5ac12127421 */ /* 0x000fc80000000000 */
[----:B------:R-:W0:Y:S02]  /*0240*/  MUFU.SQRT R19, R18 ;  /* 0x0000001200137308 */ /* 0x000e240000002000 */
[C---:B0-----:R-:W-:Y:S02]  /*0250*/  FSETP.GT.AND P0, PT, R19.reuse, 8.50705917302346158658e+37, PT ;  /* 0x7e8000001300780b */ /* 0x041fe40003f04000 */
[----:B------:R-:W-:-:S11]  /*0260*/  FSETP.GEU.AND P1, PT, R19, 1.175494350822287508e-38, PT ;  /* 0x008000001300780b */ /* 0x000fd60003f2e000 */
[----:B------:R-:W-:-:S04]  /*0270*/  @P0 FMUL R19, R19, 0.25 ;  /* 0x3e80000013130820 */ /* 0x000fc80000400000 */
[----:B------:R-:W-:-:S06]  /*0280*/  @!P1 FMUL R19, R19, 16777216 ;  /* 0x4b80000013139820 */ /* 0x000fcc0000400000 */
[----:B------:R-:W0:Y:S01]  /*0290*/  MUFU.RCP R19, R19 ;  /* 0x0000001300137308 */ /* 0x000e220000001000 */
[----:B------:R-:W-:Y:S01]  /*02a0*/  FSEL R10, R10, 1, P0 ;  /* 0x3f8000000a0a7808 */ /* 0x000fe20000000000 */
[--C-:B-----5:R-:W-:Y:S01]  /*02b0*/  FADD R6, R6, R8.reuse ;  /* 0x0000000806067221 */ /* 0x120fe20000000000 */
[----:B------:R-:W-:-:S03]  /*02c0*/  FADD R7, R7, R8 ;  /* 0x0000000807077221 */ /* 0x000fc60000000000 */
[----:B------:R-:W-:Y:S01]  /*02d0*/  @!P1 FMUL R10, R10, 16777216 ;  /* 0x4b8000000a0a9820 */ /* 0x000fe20000400000 */
[C---:B------:R-:W-:Y:S01]  /*02e0*/  FADD R8, -R9.reuse, R6 ;  /* 0x0000000609087221 */ /* 0x040fe20000000100 */
[----:B------:R-:W-:Y:S02]  /*02f0*/  FADD R9, -R9, R7 ;  /* 0x0000000709097221 */ /* 0x000fe40000000100 */
[----:B0-----:R-:W-:-:S04]  /*0300*/  FMUL R10, R19, R10 ;  /* 0x0000000a130a7220 */ /* 0x001fc80000400000 */
[-C--:B------:R-:W-:Y:S01]  /*0310*/  FMUL R8, R8, R10.reuse ;  /* 0x0000000a08087220 */ /* 0x080fe20000400000 */
[----:B------:R-:W-:-:S03]  /*0320*/  FMUL R10, R9, R10 ;  /* 0x0000000a090a7220 */ /* 0x000fc60000400000 */
[C-C-:B--2---:R-:W-:Y:S01]  /*0330*/  FFMA R8, R14.reuse, R8, R17.reuse ;  /* 0x000000080e087223 */ /* 0x144fe20000000011 */
[----:B------:R-:W-:-:S04]  /*0340*/  FFMA R10, R14, R10, R17 ;  /* 0x0000000a0e0a7223 */ /* 0x000fc80000000011 */
[----:B------:R-:W-:Y:S02]  /*0350*/  FSETP.GEU.AND P0, PT, R8, RZ, PT ;  /* 0x000000ff0800720b */ /* 0x000fe40003f0e000 */
[----:B------:R-:W-:Y:S02]  /*0360*/  FSETP.GEU.AND P1, PT, R10, RZ, PT ;  /* 0x000000ff0a00720b */ /* 0x000fe40003f2e000 */
[----:B------:R-:W-:Y:S02]  /*0370*/  FSEL R8, R8, RZ, P0 ;  /* 0x000000ff08087208 */ /* 0x000fe40000000000 */
[----:B------:R-:W-:Y:S01]  /*0380*/  FSEL R9, R10, RZ, P1 ;  /* 0x000000ff0a097208 */ /* 0x000fe20000800000 */
[----:B------:R-:W-:Y:S04]  /*0390*/  STG.E.64 desc[UR4][R2.64], R6 ;  /* 0x0000000602007986 */ /* 0x000fe8000c101b04 */
[----:B------:R-:W-:Y:S01]  /*03a0*/  STG.E.64 desc[UR4][R4.64], R8 ;  /* 0x0000000804007986 */ /* 0x000fe2000c101b04 */
[----:B------:R-:W-:Y:S05]  /*03b0*/  EXIT ;  /* 0x000000000000794d */ /* 0x000fea0003800000 */
.L_x_0:
[----:B------:R-:W-:-:S00]  /*03c0*/  BRA `(.L_x_0) ;  /* 0xfffffffc00fc7947 */ /* 0x000fc0000383ffff */
[----:B------:R-:W-:-:S00]  /*03d0*/  NOP ;  /* 0x0000000000007918 */ /* 0x000fc00000000000 */
        /* <DEDUP_REMOVED lines=10> */
.L_x_1:


//--------------------- .nv.global.init           --------------------------
	.section	.nv.global.init,"aw",@progbits
.nv.global.init:
	.type		_$_str,@object
	.size		_$_str,(_$_str_$_2 - _$_str)
_$_str:
        /*0000*/ 	.byte	0x5f, 0x5f, 0x43, 0x55, 0x44, 0x41, 0x5f, 0x46, 0x54, 0x5a, 0x00
	.type		_$_str_$_2,@object
	.size		_$_str_$_2,(.L_1 - _$_str_$_2)
_$_str_$_2:
        /*000b*/ 	.byte	0x5f, 0x5f, 0x43, 0x55, 0x44, 0x41, 0x5f, 0x50, 0x52, 0x45, 0x43, 0x5f, 0x53, 0x51, 0x52, 0x54
        /*001b*/ 	.byte	0x00
.L_1:


//--------------------- .nv.constant0.triton_poi_fused__native_batch_norm_legit_no_training_convolution_relu_37 --------------------------
	.section	.nv.constant0.triton_poi_fused__native_batch_norm_legit_no_training_convolution_relu_37,"a",@progbits
	.sectionflags	@""
	.align	4
.nv.constant0.triton_poi_fused__native_batch_norm_legit_no_training_convolution_relu_37:
	.zero		588
